//
// Generated by NVIDIA NVVM Compiler
//
// Compiler Build ID: CL-36424714
// Cuda compilation tools, release 13.0, V13.0.88
// Based on NVVM 20.0.0
//

.version 9.0
.target sm_100
.address_size 64

	// .globl	_Z9matrixMulPdS_S_i
// _ZZ9matrixMulPdS_S_iE2Ms has been demoted
// _ZZ9matrixMulPdS_S_iE2Ns has been demoted

.visible .entry _Z9matrixMulPdS_S_i(
	.param .u64 .ptr .align 1 _Z9matrixMulPdS_S_i_param_0,
	.param .u64 .ptr .align 1 _Z9matrixMulPdS_S_i_param_1,
	.param .u64 .ptr .align 1 _Z9matrixMulPdS_S_i_param_2,
	.param .u32 _Z9matrixMulPdS_S_i_param_3
)
{
	.reg .pred 	%p<6>;
	.reg .b32 	%r<72>;
	.reg .b64 	%rd<28>;
	.reg .b64 	%fd<163>;
	// demoted variable
	.shared .align 8 .b8 _ZZ9matrixMulPdS_S_iE2Ms[2048];
	// demoted variable
	.shared .align 8 .b8 _ZZ9matrixMulPdS_S_iE2Ns[2048];
	ld.param.u32 	%r21, [_Z9matrixMulPdS_S_i_param_3];
	mov.u32 	%r22, %ntid.x;
	mov.u32 	%r23, %ntid.y;
	mov.u32 	%r1, %tid.x;
	mov.u32 	%r2, %tid.y;
	mov.u32 	%r24, %ctaid.y;
	mad.lo.s32 	%r3, %r24, %r23, %r2;
	mov.u32 	%r25, %ctaid.x;
	mad.lo.s32 	%r4, %r25, %r22, %r1;
	add.s32 	%r26, %r21, 30;
	setp.lt.u32 	%p1, %r26, 31;
	mov.f64 	%fd162, 0d0000000000000000;
	@%p1 bra 	$L__BB0_7;
	add.s32 	%r28, %r21, 15;
	shr.s32 	%r29, %r28, 31;
	shr.u32 	%r30, %r29, 28;
	add.s32 	%r31, %r28, %r30;
	shr.s32 	%r32, %r31, 4;
	mad.lo.s32 	%r69, %r21, %r3, %r1;
	shl.b32 	%r33, %r2, 7;
	mov.u32 	%r34, _ZZ9matrixMulPdS_S_iE2Ms;
	add.s32 	%r6, %r34, %r33;
	max.u32 	%r7, %r32, 1;
	setp.lt.u32 	%p2, %r32, 2;
	mov.f64 	%fd162, 0d0000000000000000;
	mov.b32 	%r71, 0;
	@%p2 bra 	$L__BB0_5;
	and.b32  	%r35, %r7, -2;
	neg.s32 	%r70, %r35;
	add.s32 	%r36, %r2, 16;
	mad.lo.s32 	%r68, %r21, %r36, %r4;
	mad.lo.s32 	%r67, %r2, %r21, %r4;
	mov.f64 	%fd162, 0d0000000000000000;
$L__BB0_3:
	ld.param.u64 	%rd25, [_Z9matrixMulPdS_S_i_param_1];
	ld.param.u64 	%rd23, [_Z9matrixMulPdS_S_i_param_0];
	add.s32 	%r37, %r69, 16;
	cvta.to.global.u64 	%rd4, %rd23;
	mul.wide.u32 	%rd5, %r69, 8;
	add.s64 	%rd6, %rd4, %rd5;
	ld.global.f64 	%fd11, [%rd6];
	shl.b32 	%r39, %r1, 3;
	add.s32 	%r40, %r6, %r39;
	st.shared.f64 	[%r40], %fd11;
	cvta.to.global.u64 	%rd7, %rd25;
	mul.wide.u32 	%rd8, %r67, 8;
	add.s64 	%rd9, %rd7, %rd8;
	ld.global.f64 	%fd12, [%rd9];
	mov.u32 	%r42, _ZZ9matrixMulPdS_S_iE2Ns;
	add.s32 	%r43, %r42, %r39;
	add.s32 	%r44, %r43, %r33;
	st.shared.f64 	[%r44], %fd12;
	bar.sync 	0;
	ld.shared.f64 	%fd13, [%r6];
	ld.shared.f64 	%fd14, [%r43];
	fma.rn.f64 	%fd15, %fd13, %fd14, %fd162;
	ld.shared.f64 	%fd16, [%r6+8];
	ld.shared.f64 	%fd17, [%r43+128];
	fma.rn.f64 	%fd18, %fd16, %fd17, %fd15;
	ld.shared.f64 	%fd19, [%r6+16];
	ld.shared.f64 	%fd20, [%r43+256];
	fma.rn.f64 	%fd21, %fd19, %fd20, %fd18;
	ld.shared.f64 	%fd22, [%r6+24];
	ld.shared.f64 	%fd23, [%r43+384];
	fma.rn.f64 	%fd24, %fd22, %fd23, %fd21;
	ld.shared.f64 	%fd25, [%r6+32];
	ld.shared.f64 	%fd26, [%r43+512];
	fma.rn.f64 	%fd27, %fd25, %fd26, %fd24;
	ld.shared.f64 	%fd28, [%r6+40];
	ld.shared.f64 	%fd29, [%r43+640];
	fma.rn.f64 	%fd30, %fd28, %fd29, %fd27;
	ld.shared.f64 	%fd31, [%r6+48];
	ld.shared.f64 	%fd32, [%r43+768];
	fma.rn.f64 	%fd33, %fd31, %fd32, %fd30;
	ld.shared.f64 	%fd34, [%r6+56];
	ld.shared.f64 	%fd35, [%r43+896];
	fma.rn.f64 	%fd36, %fd34, %fd35, %fd33;
	ld.shared.f64 	%fd37, [%r6+64];
	ld.shared.f64 	%fd38, [%r43+1024];
	fma.rn.f64 	%fd39, %fd37, %fd38, %fd36;
	ld.shared.f64 	%fd40, [%r6+72];
	ld.shared.f64 	%fd41, [%r43+1152];
	fma.rn.f64 	%fd42, %fd40, %fd41, %fd39;
	ld.shared.f64 	%fd43, [%r6+80];
	ld.shared.f64 	%fd44, [%r43+1280];
	fma.rn.f64 	%fd45, %fd43, %fd44, %fd42;
	ld.shared.f64 	%fd46, [%r6+88];
	ld.shared.f64 	%fd47, [%r43+1408];
	fma.rn.f64 	%fd48, %fd46, %fd47, %fd45;
	ld.shared.f64 	%fd49, [%r6+96];
	ld.shared.f64 	%fd50, [%r43+1536];
	fma.rn.f64 	%fd51, %fd49, %fd50, %fd48;
	ld.shared.f64 	%fd52, [%r6+104];
	ld.shared.f64 	%fd53, [%r43+1664];
	fma.rn.f64 	%fd54, %fd52, %fd53, %fd51;
	ld.shared.f64 	%fd55, [%r6+112];
	ld.shared.f64 	%fd56, [%r43+1792];
	fma.rn.f64 	%fd57, %fd55, %fd56, %fd54;
	ld.shared.f64 	%fd58, [%r6+120];
	ld.shared.f64 	%fd59, [%r43+1920];
	fma.rn.f64 	%fd60, %fd58, %fd59, %fd57;
	bar.sync 	0;
	mul.wide.u32 	%rd10, %r37, 8;
	add.s64 	%rd11, %rd4, %rd10;
	ld.global.f64 	%fd61, [%rd11];
	st.shared.f64 	[%r40], %fd61;
	mul.wide.u32 	%rd12, %r68, 8;
	add.s64 	%rd13, %rd7, %rd12;
	ld.global.f64 	%fd62, [%rd13];
	st.shared.f64 	[%r44], %fd62;
	bar.sync 	0;
	ld.shared.f64 	%fd63, [%r6];
	ld.shared.f64 	%fd64, [%r43];
	fma.rn.f64 	%fd65, %fd63, %fd64, %fd60;
	ld.shared.f64 	%fd66, [%r6+8];
	ld.shared.f64 	%fd67, [%r43+128];
	fma.rn.f64 	%fd68, %fd66, %fd67, %fd65;
	ld.shared.f64 	%fd69, [%r6+16];
	ld.shared.f64 	%fd70, [%r43+256];
	fma.rn.f64 	%fd71, %fd69, %fd70, %fd68;
	ld.shared.f64 	%fd72, [%r6+24];
	ld.shared.f64 	%fd73, [%r43+384];
	fma.rn.f64 	%fd74, %fd72, %fd73, %fd71;
	ld.shared.f64 	%fd75, [%r6+32];
	ld.shared.f64 	%fd76, [%r43+512];
	fma.rn.f64 	%fd77, %fd75, %fd76, %fd74;
	ld.shared.f64 	%fd78, [%r6+40];
	ld.shared.f64 	%fd79, [%r43+640];
	fma.rn.f64 	%fd80, %fd78, %fd79, %fd77;
	ld.shared.f64 	%fd81, [%r6+48];
	ld.shared.f64 	%fd82, [%r43+768];
	fma.rn.f64 	%fd83, %fd81, %fd82, %fd80;
	ld.shared.f64 	%fd84, [%r6+56];
	ld.shared.f64 	%fd85, [%r43+896];
	fma.rn.f64 	%fd86, %fd84, %fd85, %fd83;
	ld.shared.f64 	%fd87, [%r6+64];
	ld.shared.f64 	%fd88, [%r43+1024];
	fma.rn.f64 	%fd89, %fd87, %fd88, %fd86;
	ld.shared.f64 	%fd90, [%r6+72];
	ld.shared.f64 	%fd91, [%r43+1152];
	fma.rn.f64 	%fd92, %fd90, %fd91, %fd89;
	ld.shared.f64 	%fd93, [%r6+80];
	ld.shared.f64 	%fd94, [%r43+1280];
	fma.rn.f64 	%fd95, %fd93, %fd94, %fd92;
	ld.shared.f64 	%fd96, [%r6+88];
	ld.shared.f64 	%fd97, [%r43+1408];
	fma.rn.f64 	%fd98, %fd96, %fd97, %fd95;
	ld.shared.f64 	%fd99, [%r6+96];
	ld.shared.f64 	%fd100, [%r43+1536];
	fma.rn.f64 	%fd101, %fd99, %fd100, %fd98;
	ld.shared.f64 	%fd102, [%r6+104];
	ld.shared.f64 	%fd103, [%r43+1664];
	fma.rn.f64 	%fd104, %fd102, %fd103, %fd101;
	ld.shared.f64 	%fd105, [%r6+112];
	ld.shared.f64 	%fd106, [%r43+1792];
	fma.rn.f64 	%fd107, %fd105, %fd106, %fd104;
	ld.shared.f64 	%fd108, [%r6+120];
	ld.shared.f64 	%fd109, [%r43+1920];
	fma.rn.f64 	%fd162, %fd108, %fd109, %fd107;
	bar.sync 	0;
	add.s32 	%r70, %r70, 2;
	add.s32 	%r69, %r69, 32;
	shl.b32 	%r45, %r21, 5;
	add.s32 	%r68, %r68, %r45;
	add.s32 	%r67, %r67, %r45;
	setp.ne.s32 	%p3, %r70, 0;
	@%p3 bra 	$L__BB0_3;
	shl.b32 	%r46, %r7, 4;
	and.b32  	%r71, %r46, -32;
$L__BB0_5:
	and.b32  	%r47, %r7, 1;
	setp.eq.b32 	%p4, %r47, 1;
	not.pred 	%p5, %p4;
	@%p5 bra 	$L__BB0_7;
	ld.param.u64 	%rd26, [_Z9matrixMulPdS_S_i_param_1];
	ld.param.u64 	%rd24, [_Z9matrixMulPdS_S_i_param_0];
	mad.lo.s32 	%r52, %r21, %r3, %r1;
	add.s32 	%r53, %r52, %r71;
	cvta.to.global.u64 	%rd14, %rd24;
	mul.wide.u32 	%rd15, %r53, 8;
	add.s64 	%rd16, %rd14, %rd15;
	ld.global.f64 	%fd110, [%rd16];
	shl.b32 	%r54, %r1, 3;
	add.s32 	%r55, %r6, %r54;
	st.shared.f64 	[%r55], %fd110;
	add.s32 	%r56, %r71, %r2;
	mad.lo.s32 	%r57, %r56, %r21, %r4;
	cvta.to.global.u64 	%rd17, %rd26;
	mul.wide.u32 	%rd18, %r57, 8;
	add.s64 	%rd19, %rd17, %rd18;
	ld.global.f64 	%fd111, [%rd19];
	mov.u32 	%r59, _ZZ9matrixMulPdS_S_iE2Ns;
	add.s32 	%r60, %r59, %r54;
	add.s32 	%r61, %r60, %r33;
	st.shared.f64 	[%r61], %fd111;
	bar.sync 	0;
	ld.shared.f64 	%fd112, [%r6];
	ld.shared.f64 	%fd113, [%r60];
	fma.rn.f64 	%fd114, %fd112, %fd113, %fd162;
	ld.shared.f64 	%fd115, [%r6+8];
	ld.shared.f64 	%fd116, [%r60+128];
	fma.rn.f64 	%fd117, %fd115, %fd116, %fd114;
	ld.shared.f64 	%fd118, [%r6+16];
	ld.shared.f64 	%fd119, [%r60+256];
	fma.rn.f64 	%fd120, %fd118, %fd119, %fd117;
	ld.shared.f64 	%fd121, [%r6+24];
	ld.shared.f64 	%fd122, [%r60+384];
	fma.rn.f64 	%fd123, %fd121, %fd122, %fd120;
	ld.shared.f64 	%fd124, [%r6+32];
	ld.shared.f64 	%fd125, [%r60+512];
	fma.rn.f64 	%fd126, %fd124, %fd125, %fd123;
	ld.shared.f64 	%fd127, [%r6+40];
	ld.shared.f64 	%fd128, [%r60+640];
	fma.rn.f64 	%fd129, %fd127, %fd128, %fd126;
	ld.shared.f64 	%fd130, [%r6+48];
	ld.shared.f64 	%fd131, [%r60+768];
	fma.rn.f64 	%fd132, %fd130, %fd131, %fd129;
	ld.shared.f64 	%fd133, [%r6+56];
	ld.shared.f64 	%fd134, [%r60+896];
	fma.rn.f64 	%fd135, %fd133, %fd134, %fd132;
	ld.shared.f64 	%fd136, [%r6+64];
	ld.shared.f64 	%fd137, [%r60+1024];
	fma.rn.f64 	%fd138, %fd136, %fd137, %fd135;
	ld.shared.f64 	%fd139, [%r6+72];
	ld.shared.f64 	%fd140, [%r60+1152];
	fma.rn.f64 	%fd141, %fd139, %fd140, %fd138;
	ld.shared.f64 	%fd142, [%r6+80];
	ld.shared.f64 	%fd143, [%r60+1280];
	fma.rn.f64 	%fd144, %fd142, %fd143, %fd141;
	ld.shared.f64 	%fd145, [%r6+88];
	ld.shared.f64 	%fd146, [%r60+1408];
	fma.rn.f64 	%fd147, %fd145, %fd146, %fd144;
	ld.shared.f64 	%fd148, [%r6+96];
	ld.shared.f64 	%fd149, [%r60+1536];
	fma.rn.f64 	%fd150, %fd148, %fd149, %fd147;
	ld.shared.f64 	%fd151, [%r6+104];
	ld.shared.f64 	%fd152, [%r60+1664];
	fma.rn.f64 	%fd153, %fd151, %fd152, %fd150;
	ld.shared.f64 	%fd154, [%r6+112];
	ld.shared.f64 	%fd155, [%r60+1792];
	fma.rn.f64 	%fd156, %fd154, %fd155, %fd153;
	ld.shared.f64 	%fd157, [%r6+120];
	ld.shared.f64 	%fd158, [%r60+1920];
	fma.rn.f64 	%fd162, %fd157, %fd158, %fd156;
	bar.sync 	0;
$L__BB0_7:
	ld.param.u64 	%rd27, [_Z9matrixMulPdS_S_i_param_2];
	cvta.to.global.u64 	%rd20, %rd27;
	mad.lo.s32 	%r66, %r21, %r3, %r4;
	mul.wide.s32 	%rd21, %r66, 8;
	add.s64 	%rd22, %rd20, %rd21;
	st.global.f64 	[%rd22], %fd162;
	ret;

}


// ===== COMPILED SASS (sm_100) =====

	.target	sm_100

	.elftype	@"ET_EXEC"


//--------------------- .note.nv.tkinfo           --------------------------
	.section	.note.nv.tkinfo,"",@"SHT_NOTE"
	.sectionflags	@"SHF_NOTE_NV_TKINFO"
	.tkinfo
        /*0018*/ 	.word	0x00000002
        /*0030*/ 	.string	""
        /*0030*/ 	.string	"ptxas"
        /*0030*/ 	.string	"Cuda compilation tools, release 13.0, V13.0.88"
        /*0030*/ 	.string	"Build cuda_13.0.r13.0/compiler.36424714_0"
        /*0030*/ 	.string	"-arch sm_100 -m 64 "



//--------------------- .note.nv.cuinfo           --------------------------
	.section	.note.nv.cuinfo,"",@"SHT_NOTE"
	.sectionflags	@"SHF_NOTE_NV_CUINFO"
        /*0018*/ 	.short	0x0002
        /*001a*/ 	.short	0x0064
        /*001c*/ 	.short	0x0082
	.zero		2


//--------------------- .nv.info                  --------------------------
	.section	.nv.info,"",@"SHT_CUDA_INFO"
	.align	4


	//----- nvinfo : EIATTR_REGCOUNT
	.align		4
        /*0000*/ 	.byte	0x04, 0x2f
        /*0002*/ 	.short	(.L_1 - .L_0)
	.align		4
.L_0:
        /*0004*/ 	.word	index@(_Z9matrixMulPdS_S_i)
        /*0008*/ 	.word	0x00000028


	//----- nvinfo : EIATTR_FRAME_SIZE
	.align		4
.L_1:
        /*000c*/ 	.byte	0x04, 0x11
        /*000e*/ 	.short	(.L_3 - .L_2)
	.align		4
.L_2:
        /*0010*/ 	.word	index@(_Z9matrixMulPdS_S_i)
        /*0014*/ 	.word	0x00000000


	//----- nvinfo : EIATTR_MIN_STACK_SIZE
	.align		4
.L_3:
        /*0018*/ 	.byte	0x04, 0x12
        /*001a*/ 	.short	(.L_5 - .L_4)
	.align		4
.L_4:
        /*001c*/ 	.word	index@(_Z9matrixMulPdS_S_i)
        /*0020*/ 	.word	0x00000000
.L_5:


//--------------------- .nv.compat                --------------------------
	.section	.nv.compat,"",@"SHT_CUDA_COMPAT_INFO"
	.align	4
        /*0000*/ 	.byte	0x02, 0x09, 0x00, 0x00, 0x02, 0x02, 0x01, 0x00, 0x02, 0x05, 0x05, 0x00, 0x03, 0x07, 0x01, 0x01
        /*0010*/ 	.byte	0x02, 0x03, 0x00, 0x00, 0x02, 0x06, 0x01, 0x00, 0x04, 0x0b, 0x08, 0x00, 0x01, 0x00, 0x00, 0x00
        /*0020*/ 	.byte	0x00, 0x00, 0x00, 0x00


//--------------------- .nv.info._Z9matrixMulPdS_S_i --------------------------
	.section	.nv.info._Z9matrixMulPdS_S_i,"",@"SHT_CUDA_INFO"
	.sectionflags	@""
	.align	4


	//----- nvinfo : EIATTR_CUDA_API_VERSION
	.align		4
        /*0000*/ 	.byte	0x04, 0x37
        /*0002*/ 	.short	(.L_7 - .L_6)
.L_6:
        /*0004*/ 	.word	0x00000082


	//----- nvinfo : EIATTR_KPARAM_INFO
	.align		4
.L_7:
        /*0008*/ 	.byte	0x04, 0x17
        /*000a*/ 	.short	(.L_9 - .L_8)
.L_8:
        /*000c*/ 	.word	0x00000000
        /*0010*/ 	.short	0x0003
        /*0012*/ 	.short	0x0018
        /*0014*/ 	.byte	0x00, 0xf0, 0x11, 0x00


	//----- nvinfo : EIATTR_KPARAM_INFO
	.align		4
.L_9:
        /*0018*/ 	.byte	0x04, 0x17
        /*001a*/ 	.short	(.L_11 - .L_10)
.L_10:
        /*001c*/ 	.word	0x00000000
        /*0020*/ 	.short	0x0002
        /*0022*/ 	.short	0x0010
        /*0024*/ 	.byte	0x00, 0xf5, 0x21, 0x00


	//----- nvinfo : EIATTR_KPARAM_INFO
	.align		4
.L_11:
        /*0028*/ 	.byte	0x04, 0x17
        /*002a*/ 	.short	(.L_13 - .L_12)
.L_12:
        /*002c*/ 	.word	0x00000000
        /*0030*/ 	.short	0x0001
        /*0032*/ 	.short	0x0008
        /*0034*/ 	.byte	0x00, 0xf5, 0x21, 0x00


	//----- nvinfo : EIATTR_KPARAM_INFO
	.align		4
.L_13:
        /*0038*/ 	.byte	0x04, 0x17
        /*003a*/ 	.short	(.L_15 - .L_14)
.L_14:
        /*003c*/ 	.word	0x00000000
        /*0040*/ 	.short	0x0000
        /*0042*/ 	.short	0x0000
        /*0044*/ 	.byte	0x00, 0xf5, 0x21, 0x00


	//----- nvinfo : EIATTR_SPARSE_MMA_MASK
	.align		4
.L_15:
        /*0048*/ 	.byte	0x03, 0x50
        /*004a*/ 	.short	0x0000


	//----- nvinfo : EIATTR_MAXREG_COUNT
	.align		4
        /*004c*/ 	.byte	0x03, 0x1b
        /*004e*/ 	.short	0x00ff


	//----- nvinfo : EIATTR_NUM_BARRIERS
	.align		4
        /*0050*/ 	.byte	0x02, 0x4c
        /*0052*/ 	.byte	0x01
	.zero		1


	//----- nvinfo : EIATTR_MERCURY_ISA_VERSION
	.align		4
        /*0054*/ 	.byte	0x03, 0x5f
        /*0056*/ 	.short	0x0101


	//----- nvinfo : EIATTR_VRC_CTA_INIT_COUNT
	.align		4
        /*0058*/ 	.byte	0x02, 0x4a
	.zero		1
	.zero		1


	//----- nvinfo : EIATTR_EXIT_INSTR_OFFSETS
	.align		4
        /*005c*/ 	.byte	0x04, 0x1c
        /*005e*/ 	.short	(.L_17 - .L_16)


	//   ....[0]....
.L_16:
        /*0060*/ 	.word	0x00000d50


	//----- nvinfo : EIATTR_CBANK_PARAM_SIZE
	.align		4
.L_17:
        /*0064*/ 	.byte	0x03, 0x19
        /*0066*/ 	.short	0x001c


	//----- nvinfo : EIATTR_PARAM_CBANK
	.align		4
        /*0068*/ 	.byte	0x04, 0x0a
        /*006a*/ 	.short	(.L_19 - .L_18)
	.align		4
.L_18:
        /*006c*/ 	.word	index@(.nv.constant0._Z9matrixMulPdS_S_i)
        /*0070*/ 	.short	0x0380
        /*0072*/ 	.short	0x001c


	//----- nvinfo : EIATTR_SW_WAR
	.align		4
.L_19:
        /*0074*/ 	.byte	0x04, 0x36
        /*0076*/ 	.short	(.L_21 - .L_20)
.L_20:
        /*0078*/ 	.word	0x00000008
.L_21:


//--------------------- .nv.callgraph             --------------------------
	.section	.nv.callgraph,"",@"SHT_CUDA_CALLGRAPH"
	.align	4
	.sectionentsize	8
	.align		4
        /*0000*/ 	.word	0x00000000
	.align		4
        /*0004*/ 	.word	0xffffffff
	.align		4
        /*0008*/ 	.word	0x00000000
	.align		4
        /*000c*/ 	.word	0xfffffffe
	.align		4
        /*0010*/ 	.word	0x00000000
	.align		4
        /*0014*/ 	.word	0xfffffffd
	.align		4
        /*0018*/ 	.word	0x00000000
	.align		4
        /*001c*/ 	.word	0xfffffffc


//--------------------- .text._Z9matrixMulPdS_S_i --------------------------
	.section	.text._Z9matrixMulPdS_S_i,"ax",@progbits
	.align	128
        .global         _Z9matrixMulPdS_S_i
        .type           _Z9matrixMulPdS_S_i,@function
        .size           _Z9matrixMulPdS_S_i,(.L_x_4 - _Z9matrixMulPdS_S_i)
        .other          _Z9matrixMulPdS_S_i,@"STO_CUDA_ENTRY STV_DEFAULT"
_Z9matrixMulPdS_S_i:
.text._Z9matrixMulPdS_S_i:
[----:B------:R-:W-:Y:S08]  /*0000*/  LDC R1, c[0x0][0x37c] ;  /* 0x0000df00ff017b82 */ /* 0x000ff00000000800 */
[----:B------:R-:W0:Y:S01]  /*0010*/  LDC R0, c[0x0][0x398] ;  /* 0x0000e600ff007b82 */ /* 0x000e220000000800 */
[----:B------:R-:W1:Y:S01]  /*0020*/  S2R R3, SR_TID.Y ;  /* 0x0000000000037919 */ /* 0x000e620000002200 */
[----:B------:R-:W2:Y:S01]  /*0030*/  LDCU UR4, c[0x0][0x360] ;  /* 0x00006c00ff0477ac */ /* 0x000ea20008000800 */
[----:B------:R-:W-:Y:S01]  /*0040*/  CS2R R10, SRZ ;  /* 0x00000000000a7805 */ /* 0x000fe2000001ff00 */
[----:B------:R-:W2:Y:S01]  /*0050*/  S2R R5, SR_TID.X ;  /* 0x0000000000057919 */ /* 0x000ea20000002100 */
[----:B------:R-:W1:Y:S01]  /*0060*/  LDCU UR5, c[0x0][0x364] ;  /* 0x00006c80ff0577ac */ /* 0x000e620008000800 */
[----:B------:R-:W2:Y:S01]  /*0070*/  S2R R2, SR_CTAID.X ;  /* 0x0000000000027919 */ /* 0x000ea20000002500 */
[----:B------:R-:W3:Y:S01]  /*0080*/  LDCU.64 UR8, c[0x0][0x358] ;  /* 0x00006b00ff0877ac */ /* 0x000ee20008000a00 */
[----:B------:R-:W1:Y:S01]  /*0090*/  S2R R22, SR_CTAID.Y ;  /* 0x0000000000167919 */ /* 0x000e620000002600 */
[----:B0-----:R-:W-:-:S05]  /*00a0*/  VIADD R4, R0, 0x1e ;  /* 0x0000001e00047836 */ /* 0x001fca0000000000 */
[----:B------:R-:W-:Y:S01]  /*00b0*/  ISETP.GE.U32.AND P0, PT, R4, 0x1f, PT ;  /* 0x0000001f0400780c */ /* 0x000fe20003f06070 */
[----:B--2---:R-:W-:Y:S02]  /*00c0*/  IMAD R23, R2, UR4, R5 ;  /* 0x0000000402177c24 */ /* 0x004fe4000f8e0205 */
[----:B-1----:R-:W-:-:S10]  /*00d0*/  IMAD R22, R22, UR5, R3 ;  /* 0x0000000516167c24 */ /* 0x002fd4000f8e0203 */
[----:B---3--:R-:W-:Y:S05]  /*00e0*/  @!P0 BRA `(.L_x_0) ;  /* 0x0000000c00088947 */ /* 0x008fea0003800000 */
[----:B------:R-:W0:Y:S01]  /*00f0*/  S2UR UR6, SR_CgaCtaId ;  /* 0x00000000000679c3 */ /* 0x000e220000008800 */
[----:B------:R-:W-:Y:S01]  /*0100*/  VIADD R2, R0, 0xf ;  /* 0x0000000f00027836 */ /* 0x000fe20000000000 */
[----:B------:R-:W-:Y:S01]  /*0110*/  UMOV UR4, 0x400 ;  /* 0x0000040000047882 */ /* 0x000fe20000000000 */
[----:B------:R-:W-:Y:S01]  /*0120*/  IMAD R21, R22, R0, R5 ;  /* 0x0000000016157224 */ /* 0x000fe200078e0205 */
[----:B------:R-:W-:Y:S02]  /*0130*/  CS2R R10, SRZ ;  /* 0x00000000000a7805 */ /* 0x000fe4000001ff00 */
[----:B------:R-:W-:-:S04]  /*0140*/  SHF.R.S32.HI R7, RZ, 0x1f, R2 ;  /* 0x0000001fff077819 */ /* 0x000fc80000011402 */
[----:B------:R-:W-:Y:S01]  /*0150*/  LEA.HI R7, R7, R2, RZ, 0x4 ;  /* 0x0000000207077211 */ /* 0x000fe200078f20ff */
[----:B------:R-:W-:-:S03]  /*0160*/  HFMA2 R2, -RZ, RZ, 0, 0 ;  /* 0x00000000ff027431 */ /* 0x000fc600000001ff */
[----:B------:R-:W-:-:S04]  /*0170*/  SHF.R.S32.HI R7, RZ, 0x4, R7 ;  /* 0x00000004ff077819 */ /* 0x000fc80000011407 */
[C---:B------:R-:W-:Y:S02]  /*0180*/  ISETP.GE.U32.AND P0, PT, R7.reuse, 0x2, PT ;  /* 0x000000020700780c */ /* 0x040fe40003f06070 */
[----:B------:R-:W-:Y:S01]  /*0190*/  VIMNMX.U32 R19, PT, PT, R7, 0x1, !PT ;  /* 0x0000000107137848 */ /* 0x000fe20007fe0000 */
[----:B0-----:R-:W-:-:S06]  /*01a0*/  ULEA UR5, UR6, UR4, 0x18 ;  /* 0x0000000406057291 */ /* 0x001fcc000f8ec0ff */
[----:B------:R-:W-:-:S04]  /*01b0*/  LEA R20, R3, UR5, 0x7 ;  /* 0x0000000503147c11 */ /* 0x000fc8000f8e38ff */
[----:B------:R-:W-:Y:S05]  /*01c0*/  @!P0 BRA `(.L_x_1) ;  /* 0x0000000400dc8947 */ /* 0x000fea0003800000 */
[----:B------:R-:W-:Y:S01]  /*01d0*/  UIADD3 UR5, UPT, UPT, UR4, 0x800, URZ ;  /* 0x0000080004057890 */ /* 0x000fe2000fffe0ff */
[----:B------:R-:W-:Y:S01]  /*01e0*/  VIADD R17, R3, 0x10 ;  /* 0x0000001003117836 */ /* 0x000fe20000000000 */
[----:B------:R-:W-:Y:S01]  /*01f0*/  LOP3.LUT R16, R19, 0xfffffffe, RZ, 0xc0, !PT ;  /* 0xfffffffe13107812 */ /* 0x000fe200078ec0ff */
[-CC-:B------:R-:W-:Y:S01]  /*0200*/  IMAD R7, R3, R0.reuse, R23.reuse ;  /* 0x0000000003077224 */ /* 0x180fe200078e0217 */
[----:B------:R-:W-:Y:S01]  /*0210*/  ULEA UR5, UR6, UR5, 0x18 ;  /* 0x0000000506057291 */ /* 0x000fe2000f8ec0ff */
[----:B------:R-:W-:Y:S01]  /*0220*/  MOV R18, R21 ;  /* 0x0000001500127202 */ /* 0x000fe20000000f00 */
[----:B------:R-:W-:Y:S01]  /*0230*/  IMAD R4, R5, 0x8, R20 ;  /* 0x0000000805047824 */ /* 0x000fe200078e0214 */
[----:B------:R-:W-:Y:S01]  /*0240*/  CS2R R10, SRZ ;  /* 0x00000000000a7805 */ /* 0x000fe2000001ff00 */
[----:B------:R-:W-:Y:S01]  /*0250*/  IMAD R17, R17, R0, R23 ;  /* 0x0000000011117224 */ /* 0x000fe200078e0217 */
[----:B------:R-:W-:Y:S02]  /*0260*/  IADD3 R16, PT, PT, -R16, RZ, RZ ;  /* 0x000000ff10107210 */ /* 0x000fe40007ffe1ff */
[----:B------:R-:W-:-:S05]  /*0270*/  LEA R6, R5, UR5, 0x3 ;  /* 0x0000000505067c11 */ /* 0x000fca000f8e18ff */
[----:B------:R-:W-:-:S07]  /*0280*/  IMAD R2, R3, 0x80, R6 ;  /* 0x0000008003027824 */ /* 0x000fce00078e0206 */
.L_x_2:
[----:B------:R-:W0:Y:S08]  /*0290*/  LDC.64 R26, c[0x0][0x380] ;  /* 0x0000e000ff1a7b82 */ /* 0x000e300000000a00 */
[----:B------:R-:W1:Y:S01]  /*02a0*/  LDC.64 R24, c[0x0][0x388] ;  /* 0x0000e200ff187b82 */ /* 0x000e620000000a00 */
[----:B0-----:R-:W-:-:S06]  /*02b0*/  IMAD.WIDE.U32 R30, R18, 0x8, R26 ;  /* 0x00000008121e7825 */ /* 0x001fcc00078e001a */
[----:B------:R-:W2:Y:S01]  /*02c0*/  LDG.E.64 R30, desc[UR8][R30.64] ;  /* 0x000000081e1e7981 */ /* 0x000ea2000c1e1b00 */
[----:B-1----:R-:W-:-:S06]  /*02d0*/  IMAD.WIDE.U32 R34, R7, 0x8, R24 ;  /* 0x0000000807227825 */ /* 0x002fcc00078e0018 */
[----:B------:R-:W3:Y:S04]  /*02e0*/  LDG.E.64 R34, desc[UR8][R34.64] ;  /* 0x0000000822227981 */ /* 0x000ee8000c1e1b00 */
[----:B--2---:R-:W-:Y:S04]  /*02f0*/  STS.64 [R4], R30 ;  /* 0x0000001e04007388 */ /* 0x004fe80000000a00 */
[----:B---3--:R-:W-:Y:S01]  /*0300*/  STS.64 [R2], R34 ;  /* 0x0000002202007388 */ /* 0x008fe20000000a00 */
[----:B------:R-:W-:Y:S06]  /*0310*/  BAR.SYNC.DEFER_BLOCKING 0x0 ;  /* 0x0000000000007b1d */ /* 0x000fec0000010000 */
[----:B------:R-:W-:Y:S04]  /*0320*/  LDS.64 R8, [R6] ;  /* 0x0000000006087984 */ /* 0x000fe80000000a00 */
[----:B------:R-:W0:Y:S04]  /*0330*/  LDS.128 R12, [R20] ;  /* 0x00000000140c7984 */ /* 0x000e280000000c00 */
[----:B------:R-:W1:Y:S04]  /*0340*/  LDS.64 R28, [R6+0x80] ;  /* 0x00008000061c7984 */ /* 0x000e680000000a00 */
[----:B------:R-:W-:Y:S04]  /*0350*/  LDS.64 R32, [R6+0x100] ;  /* 0x0001000006207984 */ /* 0x000fe80000000a00 */
[----:B------:R-:W-:Y:S01]  /*0360*/  LDS.64 R30, [R6+0x200] ;  /* 0x00020000061e7984 */ /* 0x000fe20000000a00 */
[----:B0-----:R-:W-:-:S03]  /*0370*/  DFMA R12, R12, R8, R10 ;  /* 0x000000080c0c722b */ /* 0x001fc6000000000a */
[----:B------:R-:W0:Y:S05]  /*0380*/  LDS.128 R8, [R20+0x10] ;  /* 0x0000100014087984 */ /* 0x000e2a0000000c00 */
[----:B-1----:R-:W-:Y:S01]  /*0390*/  DFMA R14, R28, R14, R12 ;  /* 0x0000000e1c0e722b */ /* 0x002fe2000000000c */
[----:B------:R-:W1:Y:S07]  /*03a0*/  LDS.64 R28, [R6+0x180] ;  /* 0x00018000061c7984 */ /* 0x000e6e0000000a00 */
[----:B0-----:R-:W-:-:S02]  /*03b0*/  DFMA R8, R8, R32, R14 ;  /* 0x000000200808722b */ /* 0x001fc4000000000e */
[----:B------:R-:W0:Y:S04]  /*03c0*/  LDS.128 R12, [R20+0x20] ;  /* 0x00002000140c7984 */ /* 0x000e280000000c00 */
[----:B------:R-:W-:Y:S02]  /*03d0*/  LDS.64 R32, [R6+0x300] ;  /* 0x0003000006207984 */ /* 0x000fe40000000a00 */
[----:B-1----:R-:W-:Y:S02]  /*03e0*/  DFMA R10, R28, R10, R8 ;  /* 0x0000000a1c0a722b */ /* 0x002fe40000000008 */
[----:B------:R-:W1:Y:S06]  /*03f0*/  LDS.64 R28, [R6+0x280] ;  /* 0x00028000061c7984 */ /* 0x000e6c0000000a00 */
        /* <DEDUP_REMOVED lines=12> */
[----:B------:R-:W2:Y:S02]  /*04c0*/  LDS.64 R30, [R6+0x580] ;  /* 0x00058000061e7984 */ /* 0x000ea40000000a00 */
[----:B-1----:R-:W-:Y:S02]  /*04d0*/  DFMA R14, R28, R14, R12 ;  /* 0x0000000e1c0e722b */ /* 0x002fe4000000000c */
[----:B------:R-:W-:Y:S06]  /*04e0*/  LDS.64 R28, [R6+0x600] ;  /* 0x00060000061c7984 */ /* 0x000fec0000000a00 */
[----:B0-----:R-:W-:-:S02]  /*04f0*/  DFMA R8, R8, R32, R14 ;  /* 0x000000200808722b */ /* 0x001fc4000000000e */
[----:B------:R-:W0:Y:S06]  /*0500*/  LDS.128 R12, [R20+0x60] ;  /* 0x00006000140c7984 */ /* 0x000e2c0000000c00 */
[----:B--2---:R-:W-:Y:S01]  /*0510*/  DFMA R10, R30, R10, R8 ;  /* 0x0000000a1e0a722b */ /* 0x004fe20000000008 */
[----:B------:R-:W-:Y:S01]  /*0520*/  IADD3 R31, PT, PT, R18, 0x10, RZ ;  /* 0x00000010121f7810 */ /* 0x000fe20007ffe0ff */
[----:B------:R-:W-:-:S04]  /*0530*/  IMAD.WIDE.U32 R32, R17, 0x8, R24 ;  /* 0x0000000811207825 */ /* 0x000fc800078e0018 */
[----:B------:R-:W-:Y:S02]  /*0540*/  IMAD.WIDE.U32 R30, R31, 0x8, R26 ;  /* 0x000000081f1e7825 */ /* 0x000fe400078e001a */
[----:B------:R-:W-:Y:S01]  /*0550*/  LDS.64 R26, [R6+0x780] ;  /* 0x00078000061a7984 */ /* 0x000fe20000000a00 */
[----:B0-----:R-:W-:-:S03]  /*0560*/  DFMA R24, R12, R28, R10 ;  /* 0x0000001c0c18722b */ /* 0x001fc6000000000a */
[----:B------:R-:W0:Y:S04]  /*0570*/  LDS.64 R12, [R6+0x680] ;  /* 0x00068000060c7984 */ /* 0x000e280000000a00 */
[----:B------:R-:W-:Y:S04]  /*0580*/  LDS.64 R28, [R6+0x700] ;  /* 0x00070000061c7984 */ /* 0x000fe80000000a00 */
[----:B------:R-:W1:Y:S01]  /*0590*/  LDS.128 R8, [R20+0x70] ;  /* 0x0000700014087984 */ /* 0x000e620000000c00 */
[----:B------:R-:W-:Y:S06]  /*05a0*/  BAR.SYNC.DEFER_BLOCKING 0x0 ;  /* 0x0000000000007b1d */ /* 0x000fec0000010000 */
[----:B------:R-:W2:Y:S04]  /*05b0*/  LDG.E.64 R30, desc[UR8][R30.64] ;  /* 0x000000081e1e7981 */ /* 0x000ea8000c1e1b00 */
[----:B------:R-:W3:Y:S01]  /*05c0*/  LDG.E.64 R34, desc[UR8][R32.64] ;  /* 0x0000000820227981 */ /* 0x000ee2000c1e1b00 */
[----:B0-----:R-:W-:-:S08]  /*05d0*/  DFMA R36, R12, R14, R24 ;  /* 0x0000000e0c24722b */ /* 0x001fd00000000018 */
[----:B-1----:R-:W-:-:S08]  /*05e0*/  DFMA R36, R8, R28, R36 ;  /* 0x0000001c0824722b */ /* 0x002fd00000000024 */
[----:B------:R-:W-:Y:S01]  /*05f0*/  DFMA R36, R26, R10, R36 ;  /* 0x0000000a1a24722b */ /* 0x000fe20000000024 */
[----:B------:R-:W-:-:S05]  /*0600*/  VIADD R16, R16, 0x2 ;  /* 0x0000000210107836 */ /* 0x000fca0000000000 */
[----:B------:R-:W-:Y:S01]  /*0610*/  ISETP.NE.AND P0, PT, R16, RZ, PT ;  /* 0x000000ff1000720c */ /* 0x000fe20003f05270 */
[----:B------:R-:W-:Y:S01]  /*0620*/  IMAD R17, R0, 0x20, R17 ;  /* 0x0000002000117824 */ /* 0x000fe200078e0211 */
[----:B------:R-:W-:Y:S02]  /*0630*/  IADD3 R18, PT, PT, R18, 0x20, RZ ;  /* 0x0000002012127810 */ /* 0x000fe40007ffe0ff */
[----:B------:R-:W-:Y:S01]  /*0640*/  LEA R7, R0, R7, 0x5 ;  /* 0x0000000700077211 */ /* 0x000fe200078e28ff */
[----:B--2---:R-:W-:Y:S04]  /*0650*/  STS.64 [R4], R30 ;  /* 0x0000001e04007388 */ /* 0x004fe80000000a00 */
[----:B---3--:R-:W-:Y:S01]  /*0660*/  STS.64 [R2], R34 ;  /* 0x0000002202007388 */ /* 0x008fe20000000a00 */
[----:B------:R-:W-:Y:S06]  /*0670*/  BAR.SYNC.DEFER_BLOCKING 0x0 ;  /* 0x0000000000007b1d */ /* 0x000fec0000010000 */
[----:B------:R-:W-:Y:S04]  /*0680*/  LDS.64 R24, [R6] ;  /* 0x0000000006187984 */ /* 0x000fe80000000a00 */
[----:B------:R-:W0:Y:S04]  /*0690*/  LDS.128 R12, [R20] ;  /* 0x00000000140c7984 */ /* 0x000e280000000c00 */
[----:B------:R-:W1:Y:S04]  /*06a0*/  LDS.64 R28, [R6+0x80] ;  /* 0x00008000061c7984 */ /* 0x000e680000000a00 */
[----:B------:R-:W-:Y:S04]  /*06b0*/  LDS.64 R26, [R6+0x100] ;  /* 0x00010000061a7984 */ /* 0x000fe80000000a00 */
[----:B------:R-:W2:Y:S04]  /*06c0*/  LDS.128 R8, [R20+0x10] ;  /* 0x0000100014087984 */ /* 0x000ea80000000c00 */
[----:B------:R-:W3:Y:S04]  /*06d0*/  LDS.64 R32, [R6+0x180] ;  /* 0x0001800006207984 */ /* 0x000ee80000000a00 */
[----:B------:R-:W-:Y:S01]  /*06e0*/  LDS.64 R30, [R6+0x380] ;  /* 0x00038000061e7984 */ /* 0x000fe20000000a00 */
[----:B0-----:R-:W-:-:S03]  /*06f0*/  DFMA R12, R12, R24, R36 ;  /* 0x000000180c0c722b */ /* 0x001fc60000000024 */
[----:B------:R-:W-:Y:S05]  /*0700*/  LDS.64 R24, [R6+0x200] ;  /* 0x0002000006187984 */ /* 0x000fea0000000a00 */
[----:B-1----:R-:W-:Y:S02]  /*0710*/  DFMA R28, R28, R14, R12 ;  /* 0x0000000e1c1c722b */ /* 0x002fe4000000000c */
[----:B------:R-:W0:Y:S06]  /*0720*/  LDS.128 R12, [R20+0x20] ;  /* 0x00002000140c7984 */ /* 0x000e2c0000000c00 */
[----:B--2---:R-:W-:-:S02]  /*0730*/  DFMA R8, R8, R26, R28 ;  /* 0x0000001a0808722b */ /* 0x004fc4000000001c */
[----:B------:R-:W1:Y:S04]  /*0740*/  LDS.64 R28, [R6+0x280] ;  /* 0x00028000061c7984 */ /* 0x000e680000000a00 */
[----:B------:R-:W-:Y:S02]  /*0750*/  LDS.64 R26, [R6+0x300] ;  /* 0x00030000061a7984 */ /* 0x000fe40000000a00 */
[----:B---3--:R-:W-:Y:S02]  /*0760*/  DFMA R32, R32, R10, R8 ;  /* 0x0000000a2020722b */ /* 0x008fe40000000008 */
[----:B------:R-:W2:Y:S06]  /*0770*/  LDS.128 R8, [R20+0x30] ;  /* 0x0000300014087984 */ /* 0x000eac0000000c00 */
[----:B0-----:R-:W-:Y:S01]  /*0780*/  DFMA R12, R12, R24, R32 ;  /* 0x000000180c0c722b */ /* 0x001fe20000000020 */
[----:B------:R-:W-:Y:S04]  /*0790*/  LDS.64 R24, [R6+0x400] ;  /* 0x0004000006187984 */ /* 0x000fe80000000a00 */
[----:B------:R-:W-:Y:S03]  /*07a0*/  LDS.64 R32, [R6+0x580] ;  /* 0x0005800006207984 */ /* 0x000fe60000000a00 */
[----:B-1----:R-:W-:-:S02]  /*07b0*/  DFMA R28, R28, R14, R12 ;  /* 0x0000000e1c1c722b */ /* 0x002fc4000000000c */
[----:B------:R-:W0:Y:S06]  /*07c0*/  LDS.128 R12, [R20+0x40] ;  /* 0x00004000140c7984 */ /* 0x000e2c0000000c00 */
[----:B--2---:R-:W-:Y:S02]  /*07d0*/  DFMA R8, R8, R26, R28 ;  /* 0x0000001a0808722b */ /* 0x004fe4000000001c */
[----:B------:R-:W1:Y:S04]  /*07e0*/  LDS.64 R28, [R6+0x480] ;  /* 0x00048000061c7984 */ /* 0x000e680000000a00 */
[----:B------:R-:W-:Y:S02]  /*07f0*/  LDS.64 R26, [R6+0x500] ;  /* 0x00050000061a7984 */ /* 0x000fe40000000a00 */
[----:B------:R-:W-:-:S02]  /*0800*/  DFMA R30, R30, R10, R8 ;  /* 0x0000000a1e1e722b */ /* 0x000fc40000000008 */
[----:B------:R-:W2:Y:S06]  /*0810*/  LDS.128 R8, [R20+0x50] ;  /* 0x0000500014087984 */ /* 0x000eac0000000c00 */
[----:B0-----:R-:W-:Y:S01]  /*0820*/  DFMA R12, R12, R24, R30 ;  /* 0x000000180c0c722b */ /* 0x001fe2000000001e */
[----:B------:R-:W-:Y:S04]  /*0830*/  LDS.64 R24, [R6+0x600] ;  /* 0x0006000006187984 */ /* 0x000fe80000000a00 */
[----:B------:R-:W-:Y:S03]  /*0840*/  LDS.64 R30, [R6+0x700] ;  /* 0x00070000061e7984 */ /* 0x000fe60000000a00 */
[----:B-1----:R-:W-:-:S02]  /*0850*/  DFMA R28, R28, R14, R12 ;  /* 0x0000000e1c1c722b */ /* 0x002fc4000000000c */
[----:B------:R-:W0:Y:S06]  /*0860*/  LDS.128 R12, [R20+0x60] ;  /* 0x00006000140c7984 */ /* 0x000e2c0000000c00 */
[----:B--2---:R-:W-:Y:S01]  /*0870*/  DFMA R8, R8, R26, R28 ;  /* 0x0000001a0808722b */ /* 0x004fe2000000001c */
[----:B------:R-:W1:Y:S04]  /*0880*/  LDS.64 R26, [R6+0x680] ;  /* 0x00068000061a7984 */ /* 0x000e680000000a00 */
[----:B------:R-:W-:Y:S03]  /*0890*/  LDS.64 R28, [R6+0x780] ;  /* 0x00078000061c7984 */ /* 0x000fe60000000a00 */
[----:B------:R-:W-:-:S02]  /*08a0*/  DFMA R32, R32, R10, R8 ;  /* 0x0000000a2020722b */ /* 0x000fc40000000008 */
[----:B------:R-:W2:Y:S06]  /*08b0*/  LDS.128 R8, [R20+0x70] ;  /* 0x0000700014087984 */ /* 0x000eac0000000c00 */
[----:B0-----:R-:W-:-:S08]  /*08c0*/  DFMA R12, R12, R24, R32 ;  /* 0x000000180c0c722b */ /* 0x001fd00000000020 */
[----:B-1----:R-:W-:-:S08]  /*08d0*/  DFMA R12, R26, R14, R12 ;  /* 0x0000000e1a0c722b */ /* 0x002fd0000000000c */
[----:B--2---:R-:W-:-:S08]  /*08e0*/  DFMA R8, R8, R30, R12 ;  /* 0x0000001e0808722b */ /* 0x004fd0000000000c */
[----:B------:R-:W-:Y:S01]  /*08f0*/  DFMA R10, R28, R10, R8 ;  /* 0x0000000a1c0a722b */ /* 0x000fe20000000008 */
[----:B------:R-:W-:Y:S06]  /*0900*/  BAR.SYNC.DEFER_BLOCKING 0x0 ;  /* 0x0000000000007b1d */ /* 0x000fec0000010000 */
[----:B------:R-:W-:Y:S05]  /*0910*/  @P0 BRA `(.L_x_2) ;  /* 0xfffffff8005c0947 */ /* 0x000fea000383ffff */
[----:B------:R-:W-:-:S05]  /*0920*/  IMAD.SHL.U32 R2, R19, 0x10, RZ ;  /* 0x0000001013027824 */ /* 0x000fca00078e00ff */
[----:B------:R-:W-:-:S07]  /*0930*/  LOP3.LUT R2, R2, 0xffffffe0, RZ, 0xc0, !PT ;  /* 0xffffffe002027812 */ /* 0x000fce00078ec0ff */
.L_x_1:
[----:B------:R-:W-:-:S04]  /*0940*/  LOP3.LUT R19, R19, 0x1, RZ, 0xc0, !PT ;  /* 0x0000000113137812 */ /* 0x000fc800078ec0ff */
[----:B------:R-:W-:-:S13]  /*0950*/  ISETP.NE.U32.AND P0, PT, R19, 0x1, PT ;  /* 0x000000011300780c */ /* 0x000fda0003f05070 */
[----:B------:R-:W-:Y:S05]  /*0960*/  @P0 BRA `(.L_x_0) ;  /* 0x0000000000e80947 */ /* 0x000fea0003800000 */
[----:B------:R-:W0:Y:S01]  /*0970*/  LDC.64 R6, c[0x0][0x380] ;  /* 0x0000e000ff067b82 */ /* 0x000e220000000a00 */
[----:B------:R-:W-:Y:S01]  /*0980*/  IADD3 R4, PT, PT, R3, R2, RZ ;  /* 0x0000000203047210 */ /* 0x000fe20007ffe0ff */
[----:B------:R-:W-:-:S04]  /*0990*/  IMAD.IADD R21, R21, 0x1, R2 ;  /* 0x0000000115157824 */ /* 0x000fc800078e0202 */
[----:B------:R-:W-:Y:S02]  /*09a0*/  IMAD R13, R4, R0, R23 ;  /* 0x00000000040d7224 */ /* 0x000fe400078e0217 */
[----:B------:R-:W1:Y:S01]  /*09b0*/  LDC.64 R8, c[0x0][0x388] ;  /* 0x0000e200ff087b82 */ /* 0x000e620000000a00 */
[----:B0-----:R-:W-:-:S05]  /*09c0*/  IMAD.WIDE.U32 R6, R21, 0x8, R6 ;  /* 0x0000000815067825 */ /* 0x001fca00078e0006 */
[----:B------:R-:W2:Y:S01]  /*09d0*/  LDG.E.64 R30, desc[UR8][R6.64] ;  /* 0x00000008061e7981 */ /* 0x000ea2000c1e1b00 */
[----:B-1----:R-:W-:-:S05]  /*09e0*/  IMAD.WIDE.U32 R8, R13, 0x8, R8 ;  /* 0x000000080d087825 */ /* 0x002fca00078e0008 */
[----:B------:R-:W3:Y:S01]  /*09f0*/  LDG.E.64 R32, desc[UR8][R8.64] ;  /* 0x0000000808207981 */ /* 0x000ee2000c1e1b00 */
[----:B------:R-:W-:-:S04]  /*0a00*/  UIADD3 UR4, UPT, UPT, UR4, 0x800, URZ ;  /* 0x0000080004047890 */ /* 0x000fc8000fffe0ff */
[----:B------:R-:W-:Y:S01]  /*0a10*/  ULEA UR4, UR6, UR4, 0x18 ;  /* 0x0000000406047291 */ /* 0x000fe2000f8ec0ff */
[----:B------:R-:W-:-:S05]  /*0a20*/  LEA R21, R5, R20, 0x3 ;  /* 0x0000001405157211 */ /* 0x000fca00078e18ff */
[----:B------:R-:W-:-:S05]  /*0a30*/  LEA R2, R5, UR4, 0x3 ;  /* 0x0000000405027c11 */ /* 0x000fca000f8e18ff */
[----:B------:R-:W-:Y:S01]  /*0a40*/  IMAD R3, R3, 0x80, R2 ;  /* 0x0000008003037824 */ /* 0x000fe200078e0202 */
        /* <DEDUP_REMOVED lines=9> */
[----:B------:R-:W-:Y:S04]  /*0ae0*/  LDS.64 R24, [R2+0x200] ;  /* 0x0002000002187984 */ /* 0x000fe80000000a00 */
[----:B------:R-:W4:Y:S04]  /*0af0*/  LDS.128 R16, [R20+0x20] ;  /* 0x0000200014107984 */ /* 0x000f280000000c00 */
[----:B------:R-:W5:Y:S04]  /*0b00*/  LDS.64 R32, [R2+0x280] ;  /* 0x0002800002207984 */ /* 0x000f680000000a00 */
[----:B------:R-:W-:Y:S01]  /*0b10*/  LDS.64 R30, [R2+0x380] ;  /* 0x00038000021e7984 */ /* 0x000fe20000000a00 */
[----:B0-----:R-:W-:-:S08]  /*0b20*/  DFMA R4, R4, R34, R10 ;  /* 0x000000220404722b */ /* 0x001fd0000000000a */
[----:B-1----:R-:W-:Y:S01]  /*0b30*/  DFMA R10, R26, R6, R4 ;  /* 0x000000061a0a722b */ /* 0x002fe20000000004 */
[----:B------:R-:W-:Y:S04]  /*0b40*/  LDS.64 R26, [R2+0x300] ;  /* 0x00030000021a7984 */ /* 0x000fe80000000a00 */
[----:B------:R-:W0:Y:S03]  /*0b50*/  LDS.128 R4, [R20+0x30] ;  /* 0x0000300014047984 */ /* 0x000e260000000c00 */
[----:B--2---:R-:W-:Y:S01]  /*0b60*/  DFMA R10, R12, R28, R10 ;  /* 0x0000001c0c0a722b */ /* 0x004fe2000000000a */
[----:B------:R-:W-:Y:S07]  /*0b70*/  LDS.64 R28, [R2+0x400] ;  /* 0x00040000021c7984 */ /* 0x000fee0000000a00 */
[----:B---3--:R-:W-:-:S02]  /*0b80*/  DFMA R14, R8, R14, R10 ;  /* 0x0000000e080e722b */ /* 0x008fc4000000000a */
[----:B------:R-:W1:Y:S06]  /*0b90*/  LDS.128 R8, [R20+0x40] ;  /* 0x0000400014087984 */ /* 0x000e6c0000000c00 */
[----:B----4-:R-:W-:Y:S01]  /*0ba0*/  DFMA R14, R16, R24, R14 ;  /* 0x00000018100e722b */ /* 0x010fe2000000000e */
[----:B------:R-:W2:Y:S04]  /*0bb0*/  LDS.64 R16, [R2+0x480] ;  /* 0x0004800002107984 */ /* 0x000ea80000000a00 */
[----:B------:R-:W-:Y:S03]  /*0bc0*/  LDS.64 R24, [R2+0x580] ;  /* 0x0005800002187984 */ /* 0x000fe60000000a00 */
[----:B-----5:R-:W-:Y:S01]  /*0bd0*/  DFMA R32, R32, R18, R14 ;  /* 0x000000122020722b */ /* 0x020fe2000000000e */
[----:B------:R-:W-:Y:S04]  /*0be0*/  LDS.64 R18, [R2+0x500] ;  /* 0x0005000002127984 */ /* 0x000fe80000000a00 */
[----:B------:R-:W3:Y:S03]  /*0bf0*/  LDS.128 R12, [R20+0x50] ;  /* 0x00005000140c7984 */ /* 0x000ee60000000c00 */
[----:B0-----:R-:W-:Y:S01]  /*0c00*/  DFMA R4, R4, R26, R32 ;  /* 0x0000001a0404722b */ /* 0x001fe20000000020 */
[----:B------:R-:W-:Y:S07]  /*0c10*/  LDS.64 R26, [R2+0x600] ;  /* 0x00060000021a7984 */ /* 0x000fee0000000a00 */
[----:B------:R-:W-:-:S02]  /*0c20*/  DFMA R30, R30, R6, R4 ;  /* 0x000000061e1e722b */ /* 0x000fc40000000004 */
[----:B------:R-:W0:Y:S06]  /*0c30*/  LDS.128 R4, [R20+0x60] ;  /* 0x0000600014047984 */ /* 0x000e2c0000000c00 */
[----:B-1----:R-:W-:Y:S01]  /*0c40*/  DFMA R8, R8, R28, R30 ;  /* 0x0000001c0808722b */ /* 0x002fe2000000001e */
[----:B------:R-:W1:Y:S07]  /*0c50*/  LDS.64 R28, [R2+0x680] ;  /* 0x00068000021c7984 */ /* 0x000e6e0000000a00 */
[----:B--2---:R-:W-:Y:S01]  /*0c60*/  DFMA R30, R16, R10, R8 ;  /* 0x0000000a101e722b */ /* 0x004fe20000000008 */
[----:B------:R-:W-:Y:S04]  /*0c70*/  LDS.64 R16, [R2+0x700] ;  /* 0x0007000002107984 */ /* 0x000fe80000000a00 */
[----:B------:R-:W2:Y:S03]  /*0c80*/  LDS.128 R8, [R20+0x70] ;  /* 0x0000700014087984 */ /* 0x000ea60000000c00 */
[----:B---3--:R-:W-:Y:S01]  /*0c90*/  DFMA R12, R12, R18, R30 ;  /* 0x000000120c0c722b */ /* 0x008fe2000000001e */
[----:B------:R-:W3:Y:S07]  /*0ca0*/  LDS.64 R18, [R2+0x780] ;  /* 0x0007800002127984 */ /* 0x000eee0000000a00 */
[----:B------:R-:W-:-:S08]  /*0cb0*/  DFMA R12, R24, R14, R12 ;  /* 0x0000000e180c722b */ /* 0x000fd0000000000c */
[----:B0-----:R-:W-:-:S08]  /*0cc0*/  DFMA R4, R4, R26, R12 ;  /* 0x0000001a0404722b */ /* 0x001fd0000000000c */
[----:B-1----:R-:W-:-:S08]  /*0cd0*/  DFMA R4, R28, R6, R4 ;  /* 0x000000061c04722b */ /* 0x002fd00000000004 */
[----:B--2---:R-:W-:-:S08]  /*0ce0*/  DFMA R4, R8, R16, R4 ;  /* 0x000000100804722b */ /* 0x004fd00000000004 */
[----:B---3--:R-:W-:Y:S01]  /*0cf0*/  DFMA R10, R18, R10, R4 ;  /* 0x0000000a120a722b */ /* 0x008fe20000000004 */
[----:B------:R-:W-:Y:S10]  /*0d00*/  BAR.SYNC.DEFER_BLOCKING 0x0 ;  /* 0x0000000000007b1d */ /* 0x000ff40000010000 */
.L_x_0:
[----:B------:R-:W0:Y:S01]  /*0d10*/  LDC.64 R2, c[0x0][0x390] ;  /* 0x0000e400ff027b82 */ /* 0x000e220000000a00 */
[----:B------:R-:W-:-:S04]  /*0d20*/  IMAD R23, R22, R0, R23 ;  /* 0x0000000016177224 */ /* 0x000fc800078e0217 */
[----:B0-----:R-:W-:-:S05]  /*0d30*/  IMAD.WIDE R2, R23, 0x8, R2 ;  /* 0x0000000817027825 */ /* 0x001fca00078e0202 */
[----:B------:R-:W-:Y:S01]  /*0d40*/  STG.E.64 desc[UR8][R2.64], R10 ;  /* 0x0000000a02007986 */ /* 0x000fe2000c101b08 */
[----:B------:R-:W-:Y:S05]  /*0d50*/  EXIT ;  /* 0x000000000000794d */ /* 0x000fea0003800000 */
.L_x_3:
[----:B------:R-:W-:-:S00]  /*0d60*/  BRA `(.L_x_3) ;  /* 0xfffffffc00fc7947 */ /* 0x000fc0000383ffff */
[----:B------:R-:W-:-:S00]  /*0d70*/  NOP ;  /* 0x0000000000007918 */ /* 0x000fc00000000000 */
        /* <DEDUP_REMOVED lines=8> */
.L_x_4:


//--------------------- .nv.shared._Z9matrixMulPdS_S_i --------------------------
	.section	.nv.shared._Z9matrixMulPdS_S_i,"aw",@nobits
	.sectionflags	@""
	.align	8
.nv.shared._Z9matrixMulPdS_S_i:
	.zero		5120


//--------------------- .nv.shared.reserved.0     --------------------------
	.section	.nv.shared.reserved.0,"aw",@nobits
	.weak		__nv_reservedSMEM_offset_0_alias
	.size		__nv_reservedSMEM_offset_0_alias, 0, 64
	.other		__nv_reservedSMEM_offset_0_alias,@"STO_CUDA_RESERVED_SHARED STV_DEFAULT"
__nv_reservedSMEM_offset_0_alias:
	.zero		0
	.zero		64


//--------------------- .nv.constant0._Z9matrixMulPdS_S_i --------------------------
	.section	.nv.constant0._Z9matrixMulPdS_S_i,"a",@progbits
	.sectionflags	@""
	.align	4
.nv.constant0._Z9matrixMulPdS_S_i:
	.zero		924


//--------------------- SYMBOLS --------------------------

	.type		.nv.reservedSmem.offset0,@object
	.size		.nv.reservedSmem.offset0,0x4
	.type		.nv.reservedSmem.cap,@object
	.size		.nv.reservedSmem.cap,0x4
